//
// Generated by NVIDIA NVVM Compiler
//
// Compiler Build ID: CL-36424714
// Cuda compilation tools, release 13.0, V13.0.88
// Based on NVVM 20.0.0
//

.version 9.0
.target sm_100
.address_size 64

	// .globl	_Z13swiglu_kernelPKfPfi

.visible .entry _Z13swiglu_kernelPKfPfi(
	.param .u64 .ptr .align 1 _Z13swiglu_kernelPKfPfi_param_0,
	.param .u64 .ptr .align 1 _Z13swiglu_kernelPKfPfi_param_1,
	.param .u32 _Z13swiglu_kernelPKfPfi_param_2
)
{
	.reg .pred 	%p<2>;
	.reg .b32 	%r<8>;
	.reg .b32 	%f<17>;
	.reg .b64 	%rd<10>;

	ld.param.u64 	%rd1, [_Z13swiglu_kernelPKfPfi_param_0];
	ld.param.u64 	%rd2, [_Z13swiglu_kernelPKfPfi_param_1];
	ld.param.u32 	%r2, [_Z13swiglu_kernelPKfPfi_param_2];
	mov.u32 	%r3, %ntid.x;
	mov.u32 	%r4, %ctaid.x;
	mov.u32 	%r5, %tid.x;
	mad.lo.s32 	%r1, %r3, %r4, %r5;
	setp.ge.s32 	%p1, %r1, %r2;
	@%p1 bra 	$L__BB0_2;
	cvta.to.global.u64 	%rd3, %rd1;
	cvta.to.global.u64 	%rd4, %rd2;
	mul.wide.s32 	%rd5, %r1, 4;
	add.s64 	%rd6, %rd3, %rd5;
	ld.global.f32 	%f1, [%rd6];
	mul.wide.s32 	%rd7, %r2, 4;
	add.s64 	%rd8, %rd6, %rd7;
	ld.global.f32 	%f2, [%rd8];
	mul.f32 	%f3, %f1, %f2;
	fma.rn.f32 	%f4, %f1, 0fBBBB989D, 0f3F000000;
	cvt.sat.f32.f32 	%f5, %f4;
	mov.f32 	%f6, 0f4B400001;
	mov.f32 	%f7, 0f437C0000;
	fma.rm.f32 	%f8, %f5, %f7, %f6;
	add.f32 	%f9, %f8, 0fCB40007F;
	neg.f32 	%f10, %f9;
	fma.rn.f32 	%f11, %f1, 0fBFB8AA3B, %f10;
	fma.rn.f32 	%f12, %f1, 0fB2A57060, %f11;
	mov.b32 	%r6, %f8;
	shl.b32 	%r7, %r6, 23;
	mov.b32 	%f13, %r7;
	ex2.approx.ftz.f32 	%f14, %f12;
	fma.rn.f32 	%f15, %f14, %f13, 0f3F800000;
	div.rn.f32 	%f16, %f3, %f15;
	add.s64 	%rd9, %rd4, %rd5;
	st.global.f32 	[%rd9], %f16;
$L__BB0_2:
	ret;

}


// ===== COMPILED SASS (sm_100) =====

	.target	sm_100

	.elftype	@"ET_EXEC"


//--------------------- .note.nv.tkinfo           --------------------------
	.section	.note.nv.tkinfo,"",@"SHT_NOTE"
	.sectionflags	@"SHF_NOTE_NV_TKINFO"
	.tkinfo
        /*0018*/ 	.word	0x00000002
        /*0030*/ 	.string	""
        /*0030*/ 	.string	"ptxas"
        /*0030*/ 	.string	"Cuda compilation tools, release 13.0, V13.0.88"
        /*0030*/ 	.string	"Build cuda_13.0.r13.0/compiler.36424714_0"
        /*0030*/ 	.string	"-arch sm_100 -m 64 "



//--------------------- .note.nv.cuinfo           --------------------------
	.section	.note.nv.cuinfo,"",@"SHT_NOTE"
	.sectionflags	@"SHF_NOTE_NV_CUINFO"
        /*0018*/ 	.short	0x0002
        /*001a*/ 	.short	0x0064
        /*001c*/ 	.short	0x0082
	.zero		2


//--------------------- .nv.info                  --------------------------
	.section	.nv.info,"",@"SHT_CUDA_INFO"
	.align	4


	//----- nvinfo : EIATTR_REGCOUNT
	.align		4
        /*0000*/ 	.byte	0x04, 0x2f
        /*0002*/ 	.short	(.L_1 - .L_0)
	.align		4
.L_0:
        /*0004*/ 	.word	index@(_Z13swiglu_kernelPKfPfi)
        /*0008*/ 	.word	0x00000010


	//----- nvinfo : EIATTR_FRAME_SIZE
	.align		4
.L_1:
        /*000c*/ 	.byte	0x04, 0x11
        /*000e*/ 	.short	(.L_3 - .L_2)
	.align		4
.L_2:
        /*0010*/ 	.word	index@($__internal_0_$__cuda_sm3x_div_rn_noftz_f32_slowpath)
        /*0014*/ 	.word	0x00000000


	//----- nvinfo : EIATTR_FRAME_SIZE
	.align		4
.L_3:
        /*0018*/ 	.byte	0x04, 0x11
        /*001a*/ 	.short	(.L_5 - .L_4)
	.align		4
.L_4:
        /*001c*/ 	.word	index@(_Z13swiglu_kernelPKfPfi)
        /*0020*/ 	.word	0x00000000


	//----- nvinfo : EIATTR_MIN_STACK_SIZE
	.align		4
.L_5:
        /*0024*/ 	.byte	0x04, 0x12
        /*0026*/ 	.short	(.L_7 - .L_6)
	.align		4
.L_6:
        /*0028*/ 	.word	index@(_Z13swiglu_kernelPKfPfi)
        /*002c*/ 	.word	0x00000000
.L_7:


//--------------------- .nv.compat                --------------------------
	.section	.nv.compat,"",@"SHT_CUDA_COMPAT_INFO"
	.align	4
        /*0000*/ 	.byte	0x02, 0x09, 0x00, 0x00, 0x02, 0x02, 0x01, 0x00, 0x02, 0x05, 0x05, 0x00, 0x03, 0x07, 0x01, 0x01
        /*0010*/ 	.byte	0x02, 0x03, 0x00, 0x00, 0x02, 0x06, 0x01, 0x00, 0x04, 0x0b, 0x08, 0x00, 0x01, 0x00, 0x00, 0x00
        /*0020*/ 	.byte	0x00, 0x00, 0x00, 0x00


//--------------------- .nv.info._Z13swiglu_kernelPKfPfi --------------------------
	.section	.nv.info._Z13swiglu_kernelPKfPfi,"",@"SHT_CUDA_INFO"
	.sectionflags	@""
	.align	4


	//----- nvinfo : EIATTR_CUDA_API_VERSION
	.align		4
        /*0000*/ 	.byte	0x04, 0x37
        /*0002*/ 	.short	(.L_9 - .L_8)
.L_8:
        /*0004*/ 	.word	0x00000082


	//----- nvinfo : EIATTR_KPARAM_INFO
	.align		4
.L_9:
        /*0008*/ 	.byte	0x04, 0x17
        /*000a*/ 	.short	(.L_11 - .L_10)
.L_10:
        /*000c*/ 	.word	0x00000000
        /*0010*/ 	.short	0x0002
        /*0012*/ 	.short	0x0010
        /*0014*/ 	.byte	0x00, 0xf0, 0x11, 0x00


	//----- nvinfo : EIATTR_KPARAM_INFO
	.align		4
.L_11:
        /*0018*/ 	.byte	0x04, 0x17
        /*001a*/ 	.short	(.L_13 - .L_12)
.L_12:
        /*001c*/ 	.word	0x00000000
        /*0020*/ 	.short	0x0001
        /*0022*/ 	.short	0x0008
        /*0024*/ 	.byte	0x00, 0xf5, 0x21, 0x00


	//----- nvinfo : EIATTR_KPARAM_INFO
	.align		4
.L_13:
        /*0028*/ 	.byte	0x04, 0x17
        /*002a*/ 	.short	(.L_15 - .L_14)
.L_14:
        /*002c*/ 	.word	0x00000000
        /*0030*/ 	.short	0x0000
        /*0032*/ 	.short	0x0000
        /*0034*/ 	.byte	0x00, 0xf5, 0x21, 0x00


	//----- nvinfo : EIATTR_SPARSE_MMA_MASK
	.align		4
.L_15:
        /*0038*/ 	.byte	0x03, 0x50
        /*003a*/ 	.short	0x0000


	//----- nvinfo : EIATTR_MAXREG_COUNT
	.align		4
        /*003c*/ 	.byte	0x03, 0x1b
        /*003e*/ 	.short	0x00ff


	//----- nvinfo : EIATTR_MERCURY_ISA_VERSION
	.align		4
        /*0040*/ 	.byte	0x03, 0x5f
        /*0042*/ 	.short	0x0101


	//----- nvinfo : EIATTR_VRC_CTA_INIT_COUNT
	.align		4
        /*0044*/ 	.byte	0x02, 0x4a
	.zero		1
	.zero		1


	//----- nvinfo : EIATTR_EXIT_INSTR_OFFSETS
	.align		4
        /*0048*/ 	.byte	0x04, 0x1c
        /*004a*/ 	.short	(.L_17 - .L_16)


	//   ....[0]....
.L_16:
        /*004c*/ 	.word	0x00000070


	//   ....[1]....
        /*0050*/ 	.word	0x00000290


	//----- nvinfo : EIATTR_CRS_STACK_SIZE
	.align		4
.L_17:
        /*0054*/ 	.byte	0x04, 0x1e
        /*0056*/ 	.short	(.L_19 - .L_18)
.L_18:
        /*0058*/ 	.word	0x00000000


	//----- nvinfo : EIATTR_CBANK_PARAM_SIZE
	.align		4
.L_19:
        /*005c*/ 	.byte	0x03, 0x19
        /*005e*/ 	.short	0x0014


	//----- nvinfo : EIATTR_PARAM_CBANK
	.align		4
        /*0060*/ 	.byte	0x04, 0x0a
        /*0062*/ 	.short	(.L_21 - .L_20)
	.align		4
.L_20:
        /*0064*/ 	.word	index@(.nv.constant0._Z13swiglu_kernelPKfPfi)
        /*0068*/ 	.short	0x0380
        /*006a*/ 	.short	0x0014


	//----- nvinfo : EIATTR_SW_WAR
	.align		4
.L_21:
        /*006c*/ 	.byte	0x04, 0x36
        /*006e*/ 	.short	(.L_23 - .L_22)
.L_22:
        /*0070*/ 	.word	0x00000008
.L_23:


//--------------------- .nv.callgraph             --------------------------
	.section	.nv.callgraph,"",@"SHT_CUDA_CALLGRAPH"
	.align	4
	.sectionentsize	8
	.align		4
        /*0000*/ 	.word	0x00000000
	.align		4
        /*0004*/ 	.word	0xffffffff
	.align		4
        /*0008*/ 	.word	0x00000000
	.align		4
        /*000c*/ 	.word	0xfffffffe
	.align		4
        /*0010*/ 	.word	0x00000000
	.align		4
        /*0014*/ 	.word	0xfffffffd
	.align		4
        /*0018*/ 	.word	0x00000000
	.align		4
        /*001c*/ 	.word	0xfffffffc


//--------------------- .text._Z13swiglu_kernelPKfPfi --------------------------
	.section	.text._Z13swiglu_kernelPKfPfi,"ax",@progbits
	.align	128
        .global         _Z13swiglu_kernelPKfPfi
        .type           _Z13swiglu_kernelPKfPfi,@function
        .size           _Z13swiglu_kernelPKfPfi,(.L_x_14 - _Z13swiglu_kernelPKfPfi)
        .other          _Z13swiglu_kernelPKfPfi,@"STO_CUDA_ENTRY STV_DEFAULT"
_Z13swiglu_kernelPKfPfi:
.text._Z13swiglu_kernelPKfPfi:
[----:B------:R-:W-:Y:S01]  /*0000*/  LDC R1, c[0x0][0x37c] ;  /* 0x0000df00ff017b82 */ /* 0x000fe20000000800 */
[----:B------:R-:W0:Y:S07]  /*0010*/  S2R R2, SR_CTAID.X ;  /* 0x0000000000027919 */ /* 0x000e2e0000002500 */
[----:B------:R-:W1:Y:S01]  /*0020*/  LDC R7, c[0x0][0x390] ;  /* 0x0000e400ff077b82 */ /* 0x000e620000000800 */
[----:B------:R-:W0:Y:S01]  /*0030*/  LDCU UR4, c[0x0][0x360] ;  /* 0x00006c00ff0477ac */ /* 0x000e220008000800 */
[----:B------:R-:W0:Y:S02]  /*0040*/  S2R R3, SR_TID.X ;  /* 0x0000000000037919 */ /* 0x000e240000002100 */
[----:B0-----:R-:W-:-:S05]  /*0050*/  IMAD R2, R2, UR4, R3 ;  /* 0x0000000402027c24 */ /* 0x001fca000f8e0203 */
[----:B-1----:R-:W-:-:S13]  /*0060*/  ISETP.GE.AND P0, PT, R2, R7, PT ;  /* 0x000000070200720c */ /* 0x002fda0003f06270 */
[----:B------:R-:W-:Y:S05]  /*0070*/  @P0 EXIT ;  /* 0x000000000000094d */ /* 0x000fea0003800000 */
[----:B------:R-:W0:Y:S01]  /*0080*/  LDC.64 R4, c[0x0][0x380] ;  /* 0x0000e000ff047b82 */ /* 0x000e220000000a00 */
[----:B------:R-:W1:Y:S01]  /*0090*/  LDCU.64 UR4, c[0x0][0x358] ;  /* 0x00006b00ff0477ac */ /* 0x000e620008000a00 */
[----:B0-----:R-:W-:-:S05]  /*00a0*/  IMAD.WIDE R4, R2, 0x4, R4 ;  /* 0x0000000402047825 */ /* 0x001fca00078e0204 */
[----:B-1----:R-:W2:Y:S01]  /*00b0*/  LDG.E R0, desc[UR4][R4.64] ;  /* 0x0000000404007981 */ /* 0x002ea2000c1e1900 */
[----:B------:R-:W-:-:S06]  /*00c0*/  IMAD.WIDE R6, R7, 0x4, R4 ;  /* 0x0000000407067825 */ /* 0x000fcc00078e0204 */
[----:B------:R-:W3:Y:S01]  /*00d0*/  LDG.E R7, desc[UR4][R6.64] ;  /* 0x0000000406077981 */ /* 0x000ee2000c1e1900 */
[----:B------:R-:W-:Y:S01]  /*00e0*/  IMAD.MOV.U32 R3, RZ, RZ, 0x3bbb989d ;  /* 0x3bbb989dff037424 */ /* 0x000fe200078e00ff */
[----:B------:R-:W-:Y:S01]  /*00f0*/  BSSY.RECONVERGENT B0, `(.L_x_0) ;  /* 0x0000016000007945 */ /* 0x000fe20003800200 */
[----:B------:R-:W-:Y:S02]  /*0100*/  IMAD.MOV.U32 R8, RZ, RZ, 0x437c0000 ;  /* 0x437c0000ff087424 */ /* 0x000fe400078e00ff */
[----:B--2---:R-:W-:-:S04]  /*0110*/  FFMA.SAT R3, R0, -R3, 0.5 ;  /* 0x3f00000000037423 */ /* 0x004fc80000002803 */
[----:B------:R-:W-:-:S04]  /*0120*/  FFMA.RM R3, R3, R8, 12582913 ;  /* 0x4b40000103037423 */ /* 0x000fc80000004008 */
[C---:B------:R-:W-:Y:S01]  /*0130*/  FADD R9, R3.reuse, -12583039 ;  /* 0xcb40007f03097421 */ /* 0x040fe20000000000 */
[----:B------:R-:W-:-:S03]  /*0140*/  IMAD.SHL.U32 R3, R3, 0x800000, RZ ;  /* 0x0080000003037824 */ /* 0x000fc600078e00ff */
[----:B------:R-:W-:-:S04]  /*0150*/  FFMA R9, R0, -1.4426950216293334961, -R9 ;  /* 0xbfb8aa3b00097823 */ /* 0x000fc80000000809 */
[C---:B------:R-:W-:Y:S01]  /*0160*/  FFMA R9, R0.reuse, -1.925963033500011079e-08, R9 ;  /* 0xb2a5706000097823 */ /* 0x040fe20000000009 */
[----:B---3--:R-:W-:-:S03]  /*0170*/  FMUL R0, R0, R7 ;  /* 0x0000000700007220 */ /* 0x008fc60000400000 */
[----:B------:R-:W0:Y:S02]  /*0180*/  MUFU.EX2 R8, R9 ;  /* 0x0000000900087308 */ /* 0x000e240000000800 */
[----:B0-----:R-:W-:-:S06]  /*0190*/  FFMA R3, R3, R8, 1 ;  /* 0x3f80000003037423 */ /* 0x001fcc0000000008 */
[----:B------:R-:W0:Y:S08]  /*01a0*/  MUFU.RCP R4, R3 ;  /* 0x0000000300047308 */ /* 0x000e300000001000 */
[----:B------:R-:W1:Y:S01]  /*01b0*/  FCHK P0, R0, R3 ;  /* 0x0000000300007302 */ /* 0x000e620000000000 */
[----:B0-----:R-:W-:-:S04]  /*01c0*/  FFMA R5, -R3, R4, 1 ;  /* 0x3f80000003057423 */ /* 0x001fc80000000104 */
[----:B------:R-:W-:-:S04]  /*01d0*/  FFMA R5, R4, R5, R4 ;  /* 0x0000000504057223 */ /* 0x000fc80000000004 */
[----:B------:R-:W-:-:S04]  /*01e0*/  FFMA R4, R0, R5, RZ ;  /* 0x0000000500047223 */ /* 0x000fc800000000ff */
[----:B------:R-:W-:-:S04]  /*01f0*/  FFMA R6, -R3, R4, R0 ;  /* 0x0000000403067223 */ /* 0x000fc80000000100 */
[----:B------:R-:W-:Y:S01]  /*0200*/  FFMA R7, R5, R6, R4 ;  /* 0x0000000605077223 */ /* 0x000fe20000000004 */
[----:B-1----:R-:W-:Y:S06]  /*0210*/  @!P0 BRA `(.L_x_1) ;  /* 0x00000000000c8947 */ /* 0x002fec0003800000 */
[----:B------:R-:W-:-:S07]  /*0220*/  MOV R4, 0x240 ;  /* 0x0000024000047802 */ /* 0x000fce0000000f00 */
[----:B------:R-:W-:Y:S05]  /*0230*/  CALL.REL.NOINC `($__internal_0_$__cuda_sm3x_div_rn_noftz_f32_slowpath) ;  /* 0x0000000000187944 */ /* 0x000fea0003c00000 */
[----:B------:R-:W-:-:S07]  /*0240*/  IMAD.MOV.U32 R7, RZ, RZ, R0 ;  /* 0x000000ffff077224 */ /* 0x000fce00078e0000 */
.L_x_1:
[----:B------:R-:W-:Y:S05]  /*0250*/  BSYNC.RECONVERGENT B0 ;  /* 0x0000000000007941 */ /* 0x000fea0003800200 */
.L_x_0:
[----:B------:R-:W0:Y:S02]  /*0260*/  LDC.64 R4, c[0x0][0x388] ;  /* 0x0000e200ff047b82 */ /* 0x000e240000000a00 */
[----:B0-----:R-:W-:-:S05]  /*0270*/  IMAD.WIDE R2, R2, 0x4, R4 ;  /* 0x0000000402027825 */ /* 0x001fca00078e0204 */
[----:B------:R-:W-:Y:S01]  /*0280*/  STG.E desc[UR4][R2.64], R7 ;  /* 0x0000000702007986 */ /* 0x000fe2000c101904 */
[----:B------:R-:W-:Y:S05]  /*0290*/  EXIT ;  /* 0x000000000000794d */ /* 0x000fea0003800000 */
        .weak           $__internal_0_$__cuda_sm3x_div_rn_noftz_f32_slowpath
        .type           $__internal_0_$__cuda_sm3x_div_rn_noftz_f32_slowpath,@function
        .size           $__internal_0_$__cuda_sm3x_div_rn_noftz_f32_slowpath,(.L_x_14 - $__internal_0_$__cuda_sm3x_div_rn_noftz_f32_slowpath)
$__internal_0_$__cuda_sm3x_div_rn_noftz_f32_slowpath:
[----:B------:R-:W-:Y:S01]  /*02a0*/  SHF.R.U32.HI R6, RZ, 0x17, R3 ;  /* 0x00000017ff067819 */ /* 0x000fe20000011603 */
[----:B------:R-:W-:Y:S01]  /*02b0*/  BSSY.RECONVERGENT B1, `(.L_x_2) ;  /* 0x0000064000017945 */ /* 0x000fe20003800200 */
[--C-:B------:R-:W-:Y:S01]  /*02c0*/  SHF.R.U32.HI R5, RZ, 0x17, R0.reuse ;  /* 0x00000017ff057819 */ /* 0x100fe20000011600 */
[----:B------:R-:W-:Y:S01]  /*02d0*/  IMAD.MOV.U32 R7, RZ, RZ, R0 ;  /* 0x000000ffff077224 */ /* 0x000fe200078e0000 */
[----:B------:R-:W-:Y:S02]  /*02e0*/  LOP3.LUT R6, R6, 0xff, RZ, 0xc0, !PT ;  /* 0x000000ff06067812 */ /* 0x000fe400078ec0ff */
[----:B------:R-:W-:Y:S02]  /*02f0*/  LOP3.LUT R5, R5, 0xff, RZ, 0xc0, !PT ;  /* 0x000000ff05057812 */ /* 0x000fe400078ec0ff */
[----:B------:R-:W-:Y:S01]  /*0300*/  MOV R8, R3 ;  /* 0x0000000300087202 */ /* 0x000fe20000000f00 */
[----:B------:R-:W-:Y:S02]  /*0310*/  VIADD R11, R6, 0xffffffff ;  /* 0xffffffff060b7836 */ /* 0x000fe40000000000 */
[----:B------:R-:W-:-:S03]  /*0320*/  VIADD R10, R5, 0xffffffff ;  /* 0xffffffff050a7836 */ /* 0x000fc60000000000 */
[----:B------:R-:W-:-:S04]  /*0330*/  ISETP.GT.U32.AND P0, PT, R11, 0xfd, PT ;  /* 0x000000fd0b00780c */ /* 0x000fc80003f04070 */
[----:B------:R-:W-:-:S13]  /*0340*/  ISETP.GT.U32.OR P0, PT, R10, 0xfd, P0 ;  /* 0x000000fd0a00780c */ /* 0x000fda0000704470 */
[----:B------:R-:W-:Y:S01]  /*0350*/  @!P0 IMAD.MOV.U32 R9, RZ, RZ, RZ ;  /* 0x000000ffff098224 */ /* 0x000fe200078e00ff */
[----:B------:R-:W-:Y:S06]  /*0360*/  @!P0 BRA `(.L_x_3) ;  /* 0x00000000005c8947 */ /* 0x000fec0003800000 */
[----:B------:R-:W-:Y:S02]  /*0370*/  FSETP.GTU.FTZ.AND P0, PT, |R0|, +INF , PT ;  /* 0x7f8000000000780b */ /* 0x000fe40003f1c200 */
[----:B------:R-:W-:-:S04]  /*0380*/  FSETP.GTU.FTZ.AND P1, PT, |R3|, +INF , PT ;  /* 0x7f8000000300780b */ /* 0x000fc80003f3c200 */
[----:B------:R-:W-:-:S13]  /*0390*/  PLOP3.LUT P0, PT, P0, P1, PT, 0xf8, 0x8f ;  /* 0x00000000008f781c */ /* 0x000fda0000703f70 */
[----:B------:R-:W-:Y:S05]  /*03a0*/  @P0 BRA `(.L_x_4) ;  /* 0x00000004004c0947 */ /* 0x000fea0003800000 */
[----:B------:R-:W-:-:S13]  /*03b0*/  LOP3.LUT P0, RZ, R8, 0x7fffffff, R7, 0xc8, !PT ;  /* 0x7fffffff08ff7812 */ /* 0x000fda000780c807 */
[----:B------:R-:W-:Y:S05]  /*03c0*/  @!P0 BRA `(.L_x_5) ;  /* 0x00000004003c8947 */ /* 0x000fea0003800000 */
[C---:B------:R-:W-:Y:S02]  /*03d0*/  FSETP.NEU.FTZ.AND P2, PT, |R0|.reuse, +INF , PT ;  /* 0x7f8000000000780b */ /* 0x040fe40003f5d200 */
[----:B------:R-:W-:Y:S02]  /*03e0*/  FSETP.NEU.FTZ.AND P1, PT, |R3|, +INF , PT ;  /* 0x7f8000000300780b */ /* 0x000fe40003f3d200 */
[----:B------:R-:W-:-:S11]  /*03f0*/  FSETP.NEU.FTZ.AND P0, PT, |R0|, +INF , PT ;  /* 0x7f8000000000780b */ /* 0x000fd60003f1d200 */
[----:B------:R-:W-:Y:S05]  /*0400*/  @!P1 BRA !P2, `(.L_x_5) ;  /* 0x00000004002c9947 */ /* 0x000fea0005000000 */
[----:B------:R-:W-:-:S04]  /*0410*/  LOP3.LUT P2, RZ, R7, 0x7fffffff, RZ, 0xc0, !PT ;  /* 0x7fffffff07ff7812 */ /* 0x000fc8000784c0ff */
[----:B------:R-:W-:-:S13]  /*0420*/  PLOP3.LUT P1, PT, P1, P2, PT, 0x2f, 0xf2 ;  /* 0x0000000000f2781c */ /* 0x000fda0000f24577 */
[----:B------:R-:W-:Y:S05]  /*0430*/  @P1 BRA `(.L_x_6) ;  /* 0x0000000400181947 */ /* 0x000fea0003800000 */
[----:B------:R-:W-:-:S04]  /*0440*/  LOP3.LUT P1, RZ, R8, 0x7fffffff, RZ, 0xc0, !PT ;  /* 0x7fffffff08ff7812 */ /* 0x000fc8000782c0ff */
[----:B------:R-:W-:-:S13]  /*0450*/  PLOP3.LUT P0, PT, P0, P1, PT, 0x2f, 0xf2 ;  /* 0x0000000000f2781c */ /* 0x000fda0000702577 */
[----:B------:R-:W-:Y:S05]  /*0460*/  @P0 BRA `(.L_x_7) ;  /* 0x0000000400000947 */ /* 0x000fea0003800000 */
[----:B------:R-:W-:Y:S02]  /*0470*/  ISETP.GE.AND P0, PT, R10, RZ, PT ;  /* 0x000000ff0a00720c */ /* 0x000fe40003f06270 */
[----:B------:R-:W-:-:S11]  /*0480*/  ISETP.GE.AND P1, PT, R11, RZ, PT ;  /* 0x000000ff0b00720c */ /* 0x000fd60003f26270 */
[----:B------:R-:W-:Y:S02]  /*0490*/  @P0 IMAD.MOV.U32 R9, RZ, RZ, RZ ;  /* 0x000000ffff090224 */ /* 0x000fe400078e00ff */
[----:B------:R-:W-:Y:S01]  /*04a0*/  @!P0 FFMA R7, R0, 1.84467440737095516160e+19, RZ ;  /* 0x5f80000000078823 */ /* 0x000fe200000000ff */
[----:B------:R-:W-:Y:S02]  /*04b0*/  @!P0 IMAD.MOV.U32 R9, RZ, RZ, -0x40 ;  /* 0xffffffc0ff098424 */ /* 0x000fe400078e00ff */
[----:B------:R-:W-:Y:S02]  /*04c0*/  @!P1 FFMA R8, R3, 1.84467440737095516160e+19, RZ ;  /* 0x5f80000003089823 */ /* 0x000fe400000000ff */
[----:B------:R-:W-:-:S07]  /*04d0*/  @!P1 VIADD R9, R9, 0x40 ;  /* 0x0000004009099836 */ /* 0x000fce0000000000 */
.L_x_3:
[----:B------:R-:W-:Y:S01]  /*04e0*/  LEA R3, R6, 0xc0800000, 0x17 ;  /* 0xc080000006037811 */ /* 0x000fe200078eb8ff */
[----:B------:R-:W-:Y:S01]  /*04f0*/  BSSY.RECONVERGENT B2, `(.L_x_8) ;  /* 0x0000036000027945 */ /* 0x000fe20003800200 */
[----:B------:R-:W-:-:S03]  /*0500*/  IADD3 R5, PT, PT, R5, -0x7f, RZ ;  /* 0xffffff8105057810 */ /* 0x000fc60007ffe0ff */
[----:B------:R-:W-:Y:S01]  /*0510*/  IMAD.IADD R3, R8, 0x1, -R3 ;  /* 0x0000000108037824 */ /* 0x000fe200078e0a03 */
[C---:B------:R-:W-:Y:S01]  /*0520*/  IADD3 R6, PT, PT, R5.reuse, 0x7f, -R6 ;  /* 0x0000007f05067810 */ /* 0x040fe20007ffe806 */
[----:B------:R-:W-:Y:S02]  /*0530*/  IMAD R0, R5, -0x800000, R7 ;  /* 0xff80000005007824 */ /* 0x000fe400078e0207 */
[----:B------:R-:W0:Y:S01]  /*0540*/  MUFU.RCP R8, R3 ;  /* 0x0000000300087308 */ /* 0x000e220000001000 */
[----:B------:R-:W-:Y:S01]  /*0550*/  FADD.FTZ R11, -R3, -RZ ;  /* 0x800000ff030b7221 */ /* 0x000fe20000010100 */
[----:B------:R-:W-:-:S03]  /*0560*/  IMAD.IADD R6, R6, 0x1, R9 ;  /* 0x0000000106067824 */ /* 0x000fc600078e0209 */
[----:B0-----:R-:W-:-:S04]  /*0570*/  FFMA R13, R8, R11, 1 ;  /* 0x3f800000080d7423 */ /* 0x001fc8000000000b */
[----:B------:R-:W-:-:S04]  /*0580*/  FFMA R10, R8, R13, R8 ;  /* 0x0000000d080a7223 */ /* 0x000fc80000000008 */
[----:B------:R-:W-:-:S04]  /*0590*/  FFMA R7, R0, R10, RZ ;  /* 0x0000000a00077223 */ /* 0x000fc800000000ff */
[----:B------:R-:W-:-:S04]  /*05a0*/  FFMA R8, R11, R7, R0 ;  /* 0x000000070b087223 */ /* 0x000fc80000000000 */
[----:B------:R-:W-:-:S04]  /*05b0*/  FFMA R7, R10, R8, R7 ;  /* 0x000000080a077223 */ /* 0x000fc80000000007 */
[----:B------:R-:W-:-:S04]  /*05c0*/  FFMA R8, R11, R7, R0 ;  /* 0x000000070b087223 */ /* 0x000fc80000000000 */
[----:B------:R-:W-:-:S05]  /*05d0*/  FFMA R0, R10, R8, R7 ;  /* 0x000000080a007223 */ /* 0x000fca0000000007 */
[----:B------:R-:W-:-:S04]  /*05e0*/  SHF.R.U32.HI R3, RZ, 0x17, R0 ;  /* 0x00000017ff037819 */ /* 0x000fc80000011600 */
[----:B------:R-:W-:-:S05]  /*05f0*/  LOP3.LUT R3, R3, 0xff, RZ, 0xc0, !PT ;  /* 0x000000ff03037812 */ /* 0x000fca00078ec0ff */
[----:B------:R-:W-:-:S04]  /*0600*/  IMAD.IADD R9, R3, 0x1, R6 ;  /* 0x0000000103097824 */ /* 0x000fc800078e0206 */
[----:B------:R-:W-:-:S05]  /*0610*/  VIADD R3, R9, 0xffffffff ;  /* 0xffffffff09037836 */ /* 0x000fca0000000000 */
[----:B------:R-:W-:-:S13]  /*0620*/  ISETP.GE.U32.AND P0, PT, R3, 0xfe, PT ;  /* 0x000000fe0300780c */ /* 0x000fda0003f06070 */
[----:B------:R-:W-:Y:S05]  /*0630*/  @!P0 BRA `(.L_x_9) ;  /* 0x0000000000808947 */ /* 0x000fea0003800000 */
[----:B------:R-:W-:-:S13]  /*0640*/  ISETP.GT.AND P0, PT, R9, 0xfe, PT ;  /* 0x000000fe0900780c */ /* 0x000fda0003f04270 */
[----:B------:R-:W-:Y:S05]  /*0650*/  @P0 BRA `(.L_x_10) ;  /* 0x00000000006c0947 */ /* 0x000fea0003800000 */
[----:B------:R-:W-:-:S13]  /*0660*/  ISETP.GE.AND P0, PT, R9, 0x1, PT ;  /* 0x000000010900780c */ /* 0x000fda0003f06270 */
[----:B------:R-:W-:Y:S05]  /*0670*/  @P0 BRA `(.L_x_11) ;  /* 0x0000000000740947 */ /* 0x000fea0003800000 */
[----:B------:R-:W-:Y:S02]  /*0680*/  ISETP.GE.AND P0, PT, R9, -0x18, PT ;  /* 0xffffffe80900780c */ /* 0x000fe40003f06270 */
[----:B------:R-:W-:-:S11]  /*0690*/  LOP3.LUT R0, R0, 0x80000000, RZ, 0xc0, !PT ;  /* 0x8000000000007812 */ /* 0x000fd600078ec0ff */
[----:B------:R-:W-:Y:S05]  /*06a0*/  @!P0 BRA `(.L_x_11) ;  /* 0x0000000000688947 */ /* 0x000fea0003800000 */
[CCC-:B------:R-:W-:Y:S01]  /*06b0*/  FFMA.RZ R3, R10.reuse, R8.reuse, R7.reuse ;  /* 0x000000080a037223 */ /* 0x1c0fe2000000c007 */
[CCC-:B------:R-:W-:Y:S01]  /*06c0*/  FFMA.RM R6, R10.reuse, R8.reuse, R7.reuse ;  /* 0x000000080a067223 */ /* 0x1c0fe20000004007 */
[C---:B------:R-:W-:Y:S02]  /*06d0*/  ISETP.NE.AND P2, PT, R9.reuse, RZ, PT ;  /* 0x000000ff0900720c */ /* 0x040fe40003f45270 */
[----:B------:R-:W-:Y:S02]  /*06e0*/  ISETP.NE.AND P1, PT, R9, RZ, PT ;  /* 0x000000ff0900720c */ /* 0x000fe40003f25270 */
[----:B------:R-:W-:Y:S01]  /*06f0*/  LOP3.LUT R5, R3, 0x7fffff, RZ, 0xc0, !PT ;  /* 0x007fffff03057812 */ /* 0x000fe200078ec0ff */
[----:B------:R-:W-:Y:S01]  /*0700*/  FFMA.RP R3, R10, R8, R7 ;  /* 0x000000080a037223 */ /* 0x000fe20000008007 */
[C---:B------:R-:W-:Y:S01]  /*0710*/  VIADD R8, R9.reuse, 0x20 ;  /* 0x0000002009087836 */ /* 0x040fe20000000000 */
[----:B------:R-:W-:Y:S02]  /*0720*/  IADD3 R7, PT, PT, -R9, RZ, RZ ;  /* 0x000000ff09077210 */ /* 0x000fe40007ffe1ff */
[----:B------:R-:W-:-:S02]  /*0730*/  LOP3.LUT R5, R5, 0x800000, RZ, 0xfc, !PT ;  /* 0x0080000005057812 */ /* 0x000fc400078efcff */
[----:B------:R-:W-:Y:S02]  /*0740*/  FSETP.NEU.FTZ.AND P0, PT, R3, R6, PT ;  /* 0x000000060300720b */ /* 0x000fe40003f1d000 */
[----:B------:R-:W-:Y:S02]  /*0750*/  SHF.L.U32 R8, R5, R8, RZ ;  /* 0x0000000805087219 */ /* 0x000fe400000006ff */
[----:B------:R-:W-:Y:S02]  /*0760*/  SEL R6, R7, RZ, P2 ;  /* 0x000000ff07067207 */ /* 0x000fe40001000000 */
[----:B------:R-:W-:Y:S02]  /*0770*/  ISETP.NE.AND P1, PT, R8, RZ, P1 ;  /* 0x000000ff0800720c */ /* 0x000fe40000f25270 */
[----:B------:R-:W-:Y:S02]  /*0780*/  SHF.R.U32.HI R6, RZ, R6, R5 ;  /* 0x00000006ff067219 */ /* 0x000fe40000011605 */
[----:B------:R-:W-:-:S02]  /*0790*/  PLOP3.LUT P0, PT, P0, P1, PT, 0xf8, 0x8f ;  /* 0x00000000008f781c */ /* 0x000fc40000703f70 */
[----:B------:R-:W-:Y:S02]  /*07a0*/  SHF.R.U32.HI R8, RZ, 0x1, R6 ;  /* 0x00000001ff087819 */ /* 0x000fe40000011606 */
[----:B------:R-:W-:-:S04]  /*07b0*/  SEL R3, RZ, 0x1, !P0 ;  /* 0x00000001ff037807 */ /* 0x000fc80004000000 */
[----:B------:R-:W-:-:S04]  /*07c0*/  LOP3.LUT R3, R3, 0x1, R8, 0xf8, !PT ;  /* 0x0000000103037812 */ /* 0x000fc800078ef808 */
[----:B------:R-:W-:-:S05]  /*07d0*/  LOP3.LUT R3, R3, R6, RZ, 0xc0, !PT ;  /* 0x0000000603037212 */ /* 0x000fca00078ec0ff */
[----:B------:R-:W-:-:S05]  /*07e0*/  IMAD.IADD R3, R8, 0x1, R3 ;  /* 0x0000000108037824 */ /* 0x000fca00078e0203 */
[----:B------:R-:W-:Y:S01]  /*07f0*/  LOP3.LUT R0, R3, R0, RZ, 0xfc, !PT ;  /* 0x0000000003007212 */ /* 0x000fe200078efcff */
[----:B------:R-:W-:Y:S06]  /*0800*/  BRA `(.L_x_11) ;  /* 0x0000000000107947 */ /* 0x000fec0003800000 */
.L_x_10:
[----:B------:R-:W-:-:S04]  /*0810*/  LOP3.LUT R0, R0, 0x80000000, RZ, 0xc0, !PT ;  /* 0x8000000000007812 */ /* 0x000fc800078ec0ff */
[----:B------:R-:W-:Y:S01]  /*0820*/  LOP3.LUT R0, R0, 0x7f800000, RZ, 0xfc, !PT ;  /* 0x7f80000000007812 */ /* 0x000fe200078efcff */
[----:B------:R-:W-:Y:S06]  /*0830*/  BRA `(.L_x_11) ;  /* 0x0000000000047947 */ /* 0x000fec0003800000 */
.L_x_9:
[----:B------:R-:W-:-:S07]  /*0840*/  IMAD R0, R6, 0x800000, R0 ;  /* 0x0080000006007824 */ /* 0x000fce00078e0200 */
.L_x_11:
[----:B------:R-:W-:Y:S05]  /*0850*/  BSYNC.RECONVERGENT B2 ;  /* 0x0000000000027941 */ /* 0x000fea0003800200 */
.L_x_8:
[----:B------:R-:W-:Y:S05]  /*0860*/  BRA `(.L_x_12) ;  /* 0x0000000000207947 */ /* 0x000fea0003800000 */
.L_x_7:
[----:B------:R-:W-:-:S04]  /*0870*/  LOP3.LUT R0, R8, 0x80000000, R7, 0x48, !PT ;  /* 0x8000000008007812 */ /* 0x000fc800078e4807 */
[----:B------:R-:W-:Y:S01]  /*0880*/  LOP3.LUT R0, R0, 0x7f800000, RZ, 0xfc, !PT ;  /* 0x7f80000000007812 */ /* 0x000fe200078efcff */
[----:B------:R-:W-:Y:S06]  /*0890*/  BRA `(.L_x_12) ;  /* 0x0000000000147947 */ /* 0x000fec0003800000 */
.L_x_6:
[----:B------:R-:W-:Y:S01]  /*08a0*/  LOP3.LUT R0, R8, 0x80000000, R7, 0x48, !PT ;  /* 0x8000000008007812 */ /* 0x000fe200078e4807 */
[----:B------:R-:W-:Y:S06]  /*08b0*/  BRA `(.L_x_12) ;  /* 0x00000000000c7947 */ /* 0x000fec0003800000 */
.L_x_5:
[----:B------:R-:W0:Y:S01]  /*08c0*/  MUFU.RSQ R0, -QNAN ;  /* 0xffc0000000007908 */ /* 0x000e220000001400 */
[----:B------:R-:W-:Y:S05]  /*08d0*/  BRA `(.L_x_12) ;  /* 0x0000000000047947 */ /* 0x000fea0003800000 */
.L_x_4:
[----:B------:R-:W-:-:S07]  /*08e0*/  FADD.FTZ R0, R0, R3 ;  /* 0x0000000300007221 */ /* 0x000fce0000010000 */
.L_x_12:
[----:B------:R-:W-:Y:S05]  /*08f0*/  BSYNC.RECONVERGENT B1 ;  /* 0x0000000000017941 */ /* 0x000fea0003800200 */
.L_x_2:
[----:B------:R-:W-:-:S04]  /*0900*/  IMAD.MOV.U32 R5, RZ, RZ, 0x0 ;  /* 0x00000000ff057424 */ /* 0x000fc800078e00ff */
[----:B0-----:R-:W-:Y:S05]  /*0910*/  RET.REL.NODEC R4 `(_Z13swiglu_kernelPKfPfi) ;  /* 0xfffffff404b87950 */ /* 0x001fea0003c3ffff */
.L_x_13:
[----:B------:R-:W-:-:S00]  /*0920*/  BRA `(.L_x_13) ;  /* 0xfffffffc00fc7947 */ /* 0x000fc0000383ffff */
[----:B------:R-:W-:-:S00]  /*0930*/  NOP ;  /* 0x0000000000007918 */ /* 0x000fc00000000000 */
        /* <DEDUP_REMOVED lines=12> */
.L_x_14:


//--------------------- .nv.shared.reserved.0     --------------------------
	.section	.nv.shared.reserved.0,"aw",@nobits
	.weak		__nv_reservedSMEM_offset_0_alias
	.size		__nv_reservedSMEM_offset_0_alias, 0, 64
	.other		__nv_reservedSMEM_offset_0_alias,@"STO_CUDA_RESERVED_SHARED STV_DEFAULT"
__nv_reservedSMEM_offset_0_alias:
	.zero		0
	.zero		64


//--------------------- .nv.constant0._Z13swiglu_kernelPKfPfi --------------------------
	.section	.nv.constant0._Z13swiglu_kernelPKfPfi,"a",@progbits
	.sectionflags	@""
	.align	4
.nv.constant0._Z13swiglu_kernelPKfPfi:
	.zero		916


//--------------------- SYMBOLS --------------------------

	.type		.nv.reservedSmem.offset0,@object
	.size		.nv.reservedSmem.offset0,0x4
